	.headerflags	@"EF_CUDA_TEXMODE_UNIFIED EF_CUDA_64BIT_ADDRESS EF_CUDA_ACCELERATORS EF_CUDA_SM90 EF_CUDA_VIRTUAL_SM(EF_CUDA_SM90)"
	.elftype	@"ET_EXEC"


//--------------------- .nv.info                  --------------------------
	.section	.nv.info,"",@"SHT_CUDA_INFO"
	.align	4


	//----- nvinfo : EIATTR_REGCOUNT
	.align		4
        /*0000*/ 	.byte	0x04, 0x2f
        /*0002*/ 	.short	(.L_2 - .L_1)
	.align		4
.L_1:
        /*0004*/ 	.word	index@(triton_poi_fused_convolution_gelu_22)
        /*0008*/ 	.word	0x0000001f


	//----- nvinfo : EIATTR_MIN_STACK_SIZE
	.align		4
.L_2:
        /*000c*/ 	.byte	0x04, 0x12
        /*000e*/ 	.short	(.L_4 - .L_3)
	.align		4
.L_3:
        /*0010*/ 	.word	index@(triton_poi_fused_convolution_gelu_22)
        /*0014*/ 	.word	0x00000000


	//----- nvinfo : EIATTR_FRAME_SIZE
	.align		4
.L_4:
        /*0018*/ 	.byte	0x04, 0x11
        /*001a*/ 	.short	(.L_6 - .L_5)
	.align		4
.L_5:
        /*001c*/ 	.word	index@(triton_poi_fused_convolution_gelu_22)
        /*0020*/ 	.word	0x00000000


	//----- nvinfo : EIATTR_MIN_STACK_SIZE
	.align		4
.L_6:
        /*0024*/ 	.byte	0x04, 0x12
        /*0026*/ 	.short	(.L_8 - .L_7)
	.align		4
.L_7:
        /*0028*/ 	.word	index@(triton_poi_fused_convolution_gelu_22)
        /*002c*/ 	.word	0x00000000
.L_8:


//--------------------- .nv.info.triton_poi_fused_convolution_gelu_22 --------------------------
	.section	.nv.info.triton_poi_fused_convolution_gelu_22,"",@"SHT_CUDA_INFO"
	.sectionflags	@""
	.align	4


	//----- nvinfo : EIATTR_CUDA_API_VERSION
	.align		4
        /*0000*/ 	.byte	0x04, 0x37
        /*0002*/ 	.short	(.L_10 - .L_9)
.L_9:
        /*0004*/ 	.word	0x0000007c


	//----- nvinfo : EIATTR_KPARAM_INFO
	.align		4
.L_10:
        /*0008*/ 	.byte	0x04, 0x17
        /*000a*/ 	.short	(.L_12 - .L_11)
.L_11:
        /*000c*/ 	.word	0x00000000
        /*0010*/ 	.short	0x0003
        /*0012*/ 	.short	0x0018
        /*0014*/ 	.byte	0x00, 0xf0, 0x11, 0x00


	//----- nvinfo : EIATTR_KPARAM_INFO
	.align		4
.L_12:
        /*0018*/ 	.byte	0x04, 0x17
        /*001a*/ 	.short	(.L_14 - .L_13)
.L_13:
        /*001c*/ 	.word	0x00000000
        /*0020*/ 	.short	0x0002
        /*0022*/ 	.short	0x0010
        /*0024*/ 	.byte	0x00, 0xf4, 0x21, 0x00


	//----- nvinfo : EIATTR_KPARAM_INFO
	.align		4
.L_14:
        /*0028*/ 	.byte	0x04, 0x17
        /*002a*/ 	.short	(.L_16 - .L_15)
.L_15:
        /*002c*/ 	.word	0x00000000
        /*0030*/ 	.short	0x0001
        /*0032*/ 	.short	0x0008
        /*0034*/ 	.byte	0x00, 0xf4, 0x21, 0x00


	//----- nvinfo : EIATTR_KPARAM_INFO
	.align		4
.L_16:
        /*0038*/ 	.byte	0x04, 0x17
        /*003a*/ 	.short	(.L_18 - .L_17)
.L_17:
        /*003c*/ 	.word	0x00000000
        /*0040*/ 	.short	0x0000
        /*0042*/ 	.short	0x0000
        /*0044*/ 	.byte	0x00, 0xf4, 0x21, 0x00


	//----- nvinfo : EIATTR_SPARSE_MMA_MASK
	.align		4
.L_18:
        /*0048*/ 	.byte	0x03, 0x50
        /*004a*/ 	.short	0x0000


	//----- nvinfo : EIATTR_MAXREG_COUNT
	.align		4
        /*004c*/ 	.byte	0x03, 0x1b
        /*004e*/ 	.short	0x00ff


	//----- nvinfo : EIATTR_EXIT_INSTR_OFFSETS
	.align		4
        /*0050*/ 	.byte	0x04, 0x1c
        /*0052*/ 	.short	(.L_20 - .L_19)


	//   ....[0]....
.L_19:
        /*0054*/ 	.word	0x00001290


	//----- nvinfo : EIATTR_REQNTID
	.align		4
.L_20:
        /*0058*/ 	.byte	0x04, 0x10
        /*005a*/ 	.short	(.L_22 - .L_21)
.L_21:
        /*005c*/ 	.word	0x00000080
        /*0060*/ 	.word	0x00000001
        /*0064*/ 	.word	0x00000001


	//----- nvinfo : EIATTR_CBANK_PARAM_SIZE
	.align		4
.L_22:
        /*0068*/ 	.byte	0x03, 0x19
        /*006a*/ 	.short	0x001c


	//----- nvinfo : EIATTR_PARAM_CBANK
	.align		4
        /*006c*/ 	.byte	0x04, 0x0a
        /*006e*/ 	.short	(.L_24 - .L_23)
	.align		4
.L_23:
        /*0070*/ 	.word	index@(.nv.constant0.triton_poi_fused_convolution_gelu_22)
        /*0074*/ 	.short	0x0210
        /*0076*/ 	.short	0x001c


	//----- nvinfo : EIATTR_SW_WAR
	.align		4
.L_24:
        /*0078*/ 	.byte	0x04, 0x36
        /*007a*/ 	.short	(.L_26 - .L_25)
.L_25:
        /*007c*/ 	.word	0x00000008
.L_26:


//--------------------- .nv.callgraph             --------------------------
	.section	.nv.callgraph,"",@"SHT_CUDA_CALLGRAPH"
	.align	4
	.sectionentsize	8
	.align		4
        /*0000*/ 	.word	0x00000000
	.align		4
        /*0004*/ 	.word	0xffffffff
	.align		4
        /*0008*/ 	.word	0x00000000
	.align		4
        /*000c*/ 	.word	0xfffffffe
	.align		4
        /*0010*/ 	.word	0x00000000
	.align		4
        /*0014*/ 	.word	0xfffffffd
	.align		4
        /*0018*/ 	.word	0x00000000
	.align		4
        /*001c*/ 	.word	0xfffffffc


//--------------------- .nv.constant4             --------------------------
	.section	.nv.constant4,"a",@progbits
	.align	8
	.align		8
.nv.constant4:
        /*0000*/ 	.dword	_$_str


//--------------------- .text.triton_poi_fused_convolution_gelu_22 --------------------------
	.section	.text.triton_poi_fused_convolution_gelu_22,"ax",@progbits
	.align	128
        .global         triton_poi_fused_convolution_gelu_22
        .type           triton_poi_fused_convolution_gelu_22,@function
        .size           triton_poi_fused_convolution_gelu_22,(.L_x_1 - triton_poi_fused_convolution_gelu_22)
        .other          triton_poi_fused_convolution_gelu_22,@"STO_CUDA_ENTRY STV_DEFAULT"
triton_poi_fused_convolution_gelu_22:
.text.triton_poi_fused_convolution_gelu_22:
[----:B------:R-:W-:Y:S01]  /*0000*/  LDC R1, c[0x0][0x28] ;  /* 0x00000a00ff017b82 */ /* 0x000fe20000000800 */
[----:B------:R-:W1:Y:S07]  /*0010*/  S2R R0, SR_TID.X ;  /* 0x0000000000007919 */ /* 0x000e6e0000002100 */
[----:B------:R-:W2:Y:S01]  /*0020*/  LDC.64 R4, c[0x0][0x218] ;  /* 0x00008600ff047b82 */ /* 0x000ea20000000a00 */
[----:B------:R-:W-:Y:S01]  /*0030*/  ULDC.64 UR4, c[0x0][0x208] ;  /* 0x0000820000047ab9 */ /* 0x000fe20000000a00 */
[----:B------:R-:W3:Y:S06]  /*0040*/  S2R R7, SR_CTAID.X ;  /* 0x0000000000077919 */ /* 0x000eec0000002500 */
[----:B------:R-:W4:Y:S01]  /*0050*/  LDC.64 R2, c[0x0][0x210] ;  /* 0x00008400ff027b82 */ /* 0x000f220000000a00 */
[----:B------:R-:W-:Y:S01]  /*0060*/  MOV R24, 0xb9f560b9 ;  /* 0xb9f560b900187802 */ /* 0x000fe20000000f00 */
[----:B------:R-:W-:Y:S01]  /*0070*/  HFMA2.MMA R25, -RZ, RZ, 0.470947265625, -12.46875 ;  /* 0x3789ca3cff197435 */ /* 0x000fe200000001ff */
[----:B------:R-:W-:Y:S01]  /*0080*/  MOV R27, 0xb9f560b9 ;  /* 0xb9f560b9001b7802 */ /* 0x000fe20000000f00 */
[----:B------:R-:W-:Y:S01]  /*0090*/  ULDC.64 UR6, c[0x0][0x220] ;  /* 0x0000880000067ab9 */ /* 0x000fe20000000a00 */
[----:B-1----:R-:W-:-:S04]  /*00a0*/  SHF.L.U32 R0, R0, 0x2, RZ ;  /* 0x0000000200007819 */ /* 0x002fc800000006ff */
[----:B------:R-:W-:Y:S02]  /*00b0*/  LOP3.LUT R0, R0, 0x1fc, RZ, 0xc0, !PT ;  /* 0x000001fc00007812 */ /* 0x000fe400078ec0ff */
[----:B---3--:R-:W-:Y:S02]  /*00c0*/  SHF.R.S32.HI R6, RZ, 0x15, R7 ;  /* 0x00000015ff067819 */ /* 0x008fe40000011407 */
[----:B------:R-:W-:Y:S02]  /*00d0*/  LEA R0, R7, R0, 0xa ;  /* 0x0000000007007211 */ /* 0x000fe400078e50ff */
[----:B------:R-:W-:Y:S02]  /*00e0*/  SGXT R7, R6, 0x1 ;  /* 0x000000010607781a */ /* 0x000fe40000000200 */
[----:B------:R-:W-:Y:S01]  /*00f0*/  IADD3 R6, R0, 0x200, RZ ;  /* 0x0000020000067810 */ /* 0x000fe20007ffe0ff */
[----:B----4-:R-:W-:-:S03]  /*0100*/  IMAD.WIDE R2, R0, 0x4, R2 ;  /* 0x0000000400027825 */ /* 0x010fc600078e0202 */
[----:B------:R-:W-:Y:S02]  /*0110*/  LEA.HI R8, R7, R6, RZ, 0xb ;  /* 0x0000000607087211 */ /* 0x000fe400078f58ff */
[----:B------:R-:W3:Y:S02]  /*0120*/  LDG.E.128 R16, desc[UR4][R2.64+0x800] ;  /* 0x0008000402107981 */ /* 0x000ee4000c1e1d00 */
[----:B------:R-:W-:-:S04]  /*0130*/  LOP3.LUT R9, R8, 0xfffff800, RZ, 0xc0, !PT ;  /* 0xfffff80008097812 */ /* 0x000fc800078ec0ff */
[----:B------:R-:W-:-:S05]  /*0140*/  IADD3 R9, R6, -R9, RZ ;  /* 0x8000000906097210 */ /* 0x000fca0007ffe0ff */
[----:B--2---:R-:W-:-:S06]  /*0150*/  IMAD.WIDE R14, R9, 0x4, R4 ;  /* 0x00000004090e7825 */ /* 0x004fcc00078e0204 */
[----:B------:R-:W3:Y:S01]  /*0160*/  LDG.E.EL.128 R12, desc[UR4][R14.64] ;  /* 0x000000040e0c7981 */ /* 0x000ee2000c2e1d00 */
[----:B------:R-:W-:-:S04]  /*0170*/  LEA.HI R7, R7, R0, RZ, 0xb ;  /* 0x0000000007077211 */ /* 0x000fc800078f58ff */
[----:B------:R-:W-:-:S04]  /*0180*/  LOP3.LUT R7, R7, 0xfffff800, RZ, 0xc0, !PT ;  /* 0xfffff80007077812 */ /* 0x000fc800078ec0ff */
[----:B------:R-:W-:-:S05]  /*0190*/  IADD3 R7, R0, -R7, RZ ;  /* 0x8000000700077210 */ /* 0x000fca0007ffe0ff */
[----:B------:R-:W-:Y:S02]  /*01a0*/  IMAD.WIDE R8, R7, 0x4, R4 ;  /* 0x0000000407087825 */ /* 0x000fe400078e0204 */
[----:B------:R-:W2:Y:S04]  /*01b0*/  LDG.E.128 R4, desc[UR4][R2.64] ;  /* 0x0000000402047981 */ /* 0x000ea8000c1e1d00 */
[----:B------:R-:W2:Y:S01]  /*01c0*/  LDG.E.EL.128 R8, desc[UR4][R8.64] ;  /* 0x0000000408087981 */ /* 0x000ea2000c2e1d00 */
[----:B---3--:R-:W-:Y:S01]  /*01d0*/  FADD R12, R16, R12 ;  /* 0x0000000c100c7221 */ /* 0x008fe20000000000 */
[----:B------:R-:W-:-:S03]  /*01e0*/  FADD R13, R17, R13 ;  /* 0x0000000d110d7221 */ /* 0x000fc60000000000 */
[----:B------:R-:W-:-:S04]  /*01f0*/  FMUL R22, R12, 0.70710676908493041992 ;  /* 0x3f3504f30c167820 */ /* 0x000fc80000400000 */
[----:B------:R-:W-:Y:S01]  /*0200*/  FADD.FTZ R17, |R22|, -RZ ;  /* 0x800000ff16117221 */ /* 0x000fe20000010200 */
[----:B------:R-:W-:-:S04]  /*0210*/  FMUL R23, R13, 0.70710676908493041992 ;  /* 0x3f3504f30d177820 */ /* 0x000fc80000400000 */
[----:B------:R-:W-:Y:S01]  /*0220*/  FSETP.GE.AND P0, PT, R17, 1.0029599666595458984, PT ;  /* 0x3f8060fe1100780b */ /* 0x000fe20003f06000 */
[----:B------:R-:W-:Y:S01]  /*0230*/  FADD.FTZ R20, |R23|, -RZ ;  /* 0x800000ff17147221 */ /* 0x000fe20000010200 */
[----:B------:R-:W-:-:S04]  /*0240*/  HFMA2.MMA R16, -RZ, RZ, 0.470947265625, -12.46875 ;  /* 0x3789ca3cff107435 */ /* 0x000fc800000001ff */
[----:B------:R-:W-:-:S07]  /*0250*/  FSETP.GE.AND P1, PT, R20, 1.0029599666595458984, PT ;  /* 0x3f8060fe1400780b */ /* 0x000fce0003f26000 */
[----:B------:R-:W-:Y:S01]  /*0260*/  @!P0 MOV R24, 0xba574d20 ;  /* 0xba574d2000188802 */ /* 0x000fe20000000f00 */
[----:B------:R-:W-:Y:S02]  /*0270*/  @!P0 IMAD.MOV.U32 R16, RZ, RZ, 0x38b1e96a ;  /* 0x38b1e96aff108424 */ /* 0x000fe400078e00ff */
[----:B------:R-:W-:-:S04]  /*0280*/  @!P0 FMUL R17, R22, R22 ;  /* 0x0000001616118220 */ /* 0x000fc80000400000 */
[----:B------:R-:W-:Y:S01]  /*0290*/  FFMA.FTZ R21, R17, R16, R24 ;  /* 0x0000001011157223 */ /* 0x000fe20000010018 */
[----:B------:R-:W-:Y:S01]  /*02a0*/  HFMA2.MMA R16, -RZ, RZ, 0.958984375, -6.1690807342529296875e-05 ;  /* 0x3bac840bff107435 */ /* 0x000fe200000001ff */
[----:B------:R-:W-:Y:S01]  /*02b0*/  @!P1 MOV R25, 0x38b1e96a ;  /* 0x38b1e96a00199802 */ /* 0x000fe20000000f00 */
[----:B------:R-:W-:Y:S01]  /*02c0*/  @!P1 FMUL R20, R23, R23 ;  /* 0x0000001717149220 */ /* 0x000fe20000400000 */
[----:B------:R-:W-:-:S03]  /*02d0*/  @!P1 MOV R27, 0xba574d20 ;  /* 0xba574d20001b9802 */ /* 0x000fc60000000f00 */
[----:B------:R-:W-:Y:S02]  /*02e0*/  @!P0 IMAD.MOV.U32 R16, RZ, RZ, 0x3baad5ea ;  /* 0x3baad5eaff108424 */ /* 0x000fe400078e00ff */
[----:B------:R-:W-:Y:S01]  /*02f0*/  FFMA.FTZ R24, R20, R25, R27 ;  /* 0x0000001914187223 */ /* 0x000fe2000001001b */
[----:B------:R-:W-:Y:S01]  /*0300*/  MOV R25, 0x3bac840b ;  /* 0x3bac840b00197802 */ /* 0x000fe20000000f00 */
[----:B------:R-:W-:Y:S01]  /*0310*/  FFMA.FTZ R21, R21, R17, R16 ;  /* 0x0000001115157223 */ /* 0x000fe20000010010 */
[----:B------:R-:W-:Y:S01]  /*0320*/  @!P1 MOV R25, 0x3baad5ea ;  /* 0x3baad5ea00199802 */ /* 0x000fe20000000f00 */
[----:B------:R-:W-:-:S04]  /*0330*/  HFMA2.MMA R16, -RZ, RZ, -1.26171875, -2.110004425048828125e-05 ;  /* 0xbd0c8162ff107435 */ /* 0x000fc800000001ff */
[----:B------:R-:W-:Y:S01]  /*0340*/  FFMA.FTZ R24, R24, R20, R25 ;  /* 0x0000001418187223 */ /* 0x000fe20000010019 */
[----:B------:R-:W-:Y:S01]  /*0350*/  HFMA2.MMA R25, -RZ, RZ, -1.26171875, -2.110004425048828125e-05 ;  /* 0xbd0c8162ff197435 */ /* 0x000fe200000001ff */
[----:B------:R-:W-:Y:S01]  /*0360*/  @!P0 MOV R16, 0xbcdc1be7 ;  /* 0xbcdc1be700108802 */ /* 0x000fe20000000f00 */
[----:B------:R-:W-:-:S04]  /*0370*/  HFMA2.MMA R27, -RZ, RZ, 1.52734375, -41152 ;  /* 0x3e1cf906ff1b7435 */ /* 0x000fc800000001ff */
[-C--:B------:R-:W-:Y:S01]  /*0380*/  FFMA.FTZ R21, R21, R17.reuse, R16 ;  /* 0x0000001115157223 */ /* 0x080fe20000010010 */
[----:B------:R-:W-:Y:S01]  /*0390*/  @!P1 MOV R25, 0xbcdc1be7 ;  /* 0xbcdc1be700199802 */ /* 0x000fe20000000f00 */
[----:B------:R-:W-:Y:S01]  /*03a0*/  IMAD.MOV.U32 R16, RZ, RZ, 0x3e1cf906 ;  /* 0x3e1cf906ff107424 */ /* 0x000fe200078e00ff */
[----:B------:R-:W-:Y:S02]  /*03b0*/  @!P0 MOV R16, 0x3de718af ;  /* 0x3de718af00108802 */ /* 0x000fe40000000f00 */
[----:B------:R-:W-:Y:S01]  /*03c0*/  @!P1 MOV R27, 0x3de718af ;  /* 0x3de718af001b9802 */ /* 0x000fe20000000f00 */
[-C--:B------:R-:W-:Y:S02]  /*03d0*/  FFMA.FTZ R24, R24, R20.reuse, R25 ;  /* 0x0000001418187223 */ /* 0x080fe40000010019 */
[----:B------:R-:W-:Y:S01]  /*03e0*/  FFMA.FTZ R25, R21, R17, R16 ;  /* 0x0000001115197223 */ /* 0x000fe20000010010 */
[----:B------:R-:W-:Y:S01]  /*03f0*/  HFMA2.MMA R16, -RZ, RZ, 1.853515625, -0.00091457366943359375 ;  /* 0x3f6a937eff107435 */ /* 0x000fe200000001ff */
[----:B------:R-:W-:Y:S01]  /*0400*/  FFMA.FTZ R21, R24, R20, R27 ;  /* 0x0000001418157223 */ /* 0x000fe2000001001b */
[----:B------:R-:W-:-:S04]  /*0410*/  HFMA2.MMA R24, -RZ, RZ, 1.78125, -136.25 ;  /* 0x3f20d842ff187435 */ /* 0x000fc800000001ff */
[----:B------:R-:W-:Y:S02]  /*0420*/  @!P0 MOV R16, 0xbec093ac ;  /* 0xbec093ac00108802 */ /* 0x000fe40000000f00 */
[----:B------:R-:W-:-:S03]  /*0430*/  @!P0 MOV R24, 0x3e0375d3 ;  /* 0x3e0375d300188802 */ /* 0x000fc60000000f00 */
[-C--:B------:R-:W-:Y:S01]  /*0440*/  FFMA.FTZ R25, R25, R17.reuse, R16 ;  /* 0x0000001119197223 */ /* 0x080fe20000010010 */
[----:B------:R-:W-:Y:S01]  /*0450*/  IMAD.MOV.U32 R16, RZ, RZ, 0x3f6a937e ;  /* 0x3f6a937eff107424 */ /* 0x000fe200078e00ff */
[----:B------:R-:W-:Y:S02]  /*0460*/  @!P1 MOV R16, 0xbec093ac ;  /* 0xbec093ac00109802 */ /* 0x000fe40000000f00 */
[----:B------:R-:W-:Y:S01]  /*0470*/  FFMA.FTZ R24, R25, R17, R24 ;  /* 0x0000001119187223 */ /* 0x000fe20000010018 */
[----:B------:R-:W-:Y:S02]  /*0480*/  FSEL R17, -R17, R22, P0 ;  /* 0x0000001611117208 */ /* 0x000fe40000000100 */
[----:B------:R-:W-:Y:S01]  /*0490*/  FFMA.FTZ R26, R21, R20, R16 ;  /* 0x00000014151a7223 */ /* 0x000fe20000010010 */
[----:B------:R-:W-:Y:S02]  /*04a0*/  HFMA2.MMA R25, -RZ, RZ, 1.78125, -136.25 ;  /* 0x3f20d842ff197435 */ /* 0x000fe400000001ff */
[----:B------:R-:W-:-:S04]  /*04b0*/  FFMA.FTZ R16, R24, R17, R17 ;  /* 0x0000001118107223 */ /* 0x000fc80000010011 */
[----:B------:R-:W1:Y:S01]  /*04c0*/  @P0 MUFU.EX2 R24, R16 ;  /* 0x0000001000180308 */ /* 0x000e620000000800 */
[----:B------:R-:W-:Y:S01]  /*04d0*/  @!P1 MOV R25, 0x3e0375d3 ;  /* 0x3e0375d300199802 */ /* 0x000fe20000000f00 */
[----:B------:R-:W-:Y:S01]  /*04e0*/  FADD R14, R18, R14 ;  /* 0x0000000e120e7221 */ /* 0x000fe20000000000 */
[----:B------:R-:W-:Y:S01]  /*04f0*/  FSEL R28, -R20, R23, P1 ;  /* 0x00000017141c7208 */ /* 0x000fe20000800100 */
[----:B------:R-:W-:Y:S02]  /*0500*/  FADD R15, R19, R15 ;  /* 0x0000000f130f7221 */ /* 0x000fe40000000000 */
[----:B------:R-:W-:Y:S01]  /*0510*/  FFMA.FTZ R25, R26, R20, R25 ;  /* 0x000000141a197223 */ /* 0x000fe20000010019 */
[----:B------:R-:W-:Y:S01]  /*0520*/  FMUL R20, R14, 0.70710676908493041992 ;  /* 0x3f3504f30e147820 */ /* 0x000fe20000400000 */
[----:B------:R-:W-:Y:S02]  /*0530*/  FMUL R21, R15, 0.70710676908493041992 ;  /* 0x3f3504f30f157820 */ /* 0x000fe40000400000 */
[----:B------:R-:W-:Y:S01]  /*0540*/  FFMA.FTZ R17, R25, R28, R28 ;  /* 0x0000001c19117223 */ /* 0x000fe2000001001c */
[----:B------:R-:W-:Y:S01]  /*0550*/  FADD.FTZ R19, |R20|, -RZ ;  /* 0x800000ff14137221 */ /* 0x000fe20000010200 */
[----:B-1----:R-:W-:Y:S01]  /*0560*/  @P0 FADD R25, -R24, 1 ;  /* 0x3f80000018190421 */ /* 0x002fe20000000100 */
[----:B------:R-:W-:Y:S01]  /*0570*/  FADD.FTZ R24, |R21|, -RZ ;  /* 0x800000ff15187221 */ /* 0x000fe20000010200 */
[----:B------:R-:W1:Y:S02]  /*0580*/  @P1 MUFU.EX2 R18, R17 ;  /* 0x0000001100121308 */ /* 0x000e640000000800 */
[----:B------:R-:W-:-:S02]  /*0590*/  FSETP.GE.AND P2, PT, R19, 1.0029599666595458984, PT ;  /* 0x3f8060fe1300780b */ /* 0x000fc40003f46000 */
[----:B------:R-:W-:Y:S02]  /*05a0*/  @P0 LOP3.LUT R16, R25, 0x80000000, R22, 0xf8, !PT ;  /* 0x8000000019100812 */ /* 0x000fe400078ef816 */
[----:B------:R-:W-:Y:S01]  /*05b0*/  FSETP.GE.AND P0, PT, R24, 1.0029599666595458984, PT ;  /* 0x3f8060fe1800780b */ /* 0x000fe20003f06000 */
[----:B------:R-:W-:Y:S02]  /*05c0*/  HFMA2.MMA R22, -RZ, RZ, 0.470947265625, -12.46875 ;  /* 0x3789ca3cff167435 */ /* 0x000fe400000001ff */
[----:B------:R-:W-:Y:S01]  /*05d0*/  HFMA2.MMA R27, -RZ, RZ, -0.74462890625, 604.5 ;  /* 0xb9f560b9ff1b7435 */ /* 0x000fe200000001ff */
[----:B------:R-:W-:Y:S01]  /*05e0*/  MOV R26, 0xb9f560b9 ;  /* 0xb9f560b9001a7802 */ /* 0x000fe20000000f00 */
[----:B------:R-:W-:-:S04]  /*05f0*/  IMAD.MOV.U32 R25, RZ, RZ, 0x3789ca3c ;  /* 0x3789ca3cff197424 */ /* 0x000fc800078e00ff */
[----:B------:R-:W-:Y:S01]  /*0600*/  @!P2 MOV R22, 0x38b1e96a ;  /* 0x38b1e96a0016a802 */ /* 0x000fe20000000f00 */
[----:B-1----:R-:W-:Y:S01]  /*0610*/  @P1 FADD R18, -R18, 1 ;  /* 0x3f80000012121421 */ /* 0x002fe20000000100 */
[----:B------:R-:W-:Y:S01]  /*0620*/  @!P2 MOV R26, 0xba574d20 ;  /* 0xba574d20001aa802 */ /* 0x000fe20000000f00 */
[----:B------:R-:W-:Y:S01]  /*0630*/  @!P2 FMUL R19, R20, R20 ;  /* 0x000000141413a220 */ /* 0x000fe20000400000 */
[----:B------:R-:W-:Y:S01]  /*0640*/  @!P0 MOV R25, 0x38b1e96a ;  /* 0x38b1e96a00198802 */ /* 0x000fe20000000f00 */
[----:B------:R-:W-:Y:S01]  /*0650*/  @!P0 FMUL R24, R21, R21 ;  /* 0x0000001515188220 */ /* 0x000fe20000400000 */
[----:B------:R-:W-:Y:S02]  /*0660*/  @!P0 MOV R27, 0xba574d20 ;  /* 0xba574d20001b8802 */ /* 0x000fe40000000f00 */
[----:B------:R-:W-:Y:S01]  /*0670*/  @P1 LOP3.LUT R17, R18, 0x80000000, R23, 0xf8, !PT ;  /* 0x8000000012111812 */ /* 0x000fe200078ef817 */
[----:B------:R-:W-:Y:S02]  /*0680*/  FFMA.FTZ R23, R19, R22, R26 ;  /* 0x0000001613177223 */ /* 0x000fe4000001001a */
[----:B------:R-:W-:Y:S01]  /*0690*/  FFMA.FTZ R22, R24, R25, R27 ;  /* 0x0000001918167223 */ /* 0x000fe2000001001b */
[----:B------:R-:W-:-:S02]  /*06a0*/  HFMA2.MMA R25, -RZ, RZ, 0.958984375, -6.1690807342529296875e-05 ;  /* 0x3bac840bff197435 */ /* 0x000fc400000001ff */
[----:B------:R-:W-:-:S04]  /*06b0*/  HFMA2.MMA R18, -RZ, RZ, 0.958984375, -6.1690807342529296875e-05 ;  /* 0x3bac840bff127435 */ /* 0x000fc800000001ff */
[----:B------:R-:W-:Y:S02]  /*06c0*/  @!P0 MOV R25, 0x3baad5ea ;  /* 0x3baad5ea00198802 */ /* 0x000fe40000000f00 */
[----:B------:R-:W-:-:S03]  /*06d0*/  @!P2 MOV R18, 0x3baad5ea ;  /* 0x3baad5ea0012a802 */ /* 0x000fc60000000f00 */
[----:B------:R-:W-:Y:S01]  /*06e0*/  FFMA.FTZ R22, R22, R24, R25 ;  /* 0x0000001816167223 */ /* 0x000fe20000010019 */
[----:B------:R-:W-:Y:S01]  /*06f0*/  HFMA2.MMA R25, -RZ, RZ, -1.26171875, -2.110004425048828125e-05 ;  /* 0xbd0c8162ff197435 */ /* 0x000fe200000001ff */
[----:B------:R-:W-:Y:S01]  /*0700*/  FFMA.FTZ R23, R23, R19, R18 ;  /* 0x0000001317177223 */ /* 0x000fe20000010012 */
[----:B------:R-:W-:Y:S01]  /*0710*/  IMAD.MOV.U32 R18, RZ, RZ, -0x42f37e9e ;  /* 0xbd0c8162ff127424 */ /* 0x000fe200078e00ff */
[----:B------:R-:W-:-:S03]  /*0720*/  @!P2 MOV R18, 0xbcdc1be7 ;  /* 0xbcdc1be70012a802 */ /* 0x000fc60000000f00 */
[----:B------:R-:W-:Y:S02]  /*0730*/  @!P0 MOV R25, 0xbcdc1be7 ;  /* 0xbcdc1be700198802 */ /* 0x000fe40000000f00 */
[----:B------:R-:W-:Y:S01]  /*0740*/  FFMA.FTZ R23, R23, R19, R18 ;  /* 0x0000001317177223 */ /* 0x000fe20000010012 */
[----:B------:R-:W-:Y:S02]  /*0750*/  HFMA2.MMA R18, -RZ, RZ, 1.52734375, -41152 ;  /* 0x3e1cf906ff127435 */ /* 0x000fe400000001ff */
[----:B------:R-:W-:Y:S01]  /*0760*/  FFMA.FTZ R22, R22, R24, R25 ;  /* 0x0000001816167223 */ /* 0x000fe20000010019 */
[----:B------:R-:W-:-:S03]  /*0770*/  HFMA2.MMA R25, -RZ, RZ, 1.52734375, -41152 ;  /* 0x3e1cf906ff197435 */ /* 0x000fc600000001ff */
[----:B------:R-:W-:Y:S01]  /*0780*/  @!P2 MOV R18, 0x3de718af ;  /* 0x3de718af0012a802 */ /* 0x000fe20000000f00 */
[----:B--2---:R-:W-:Y:S02]  /*0790*/  FADD R4, R4, R8 ;  /* 0x0000000804047221 */ /* 0x004fe40000000000 */
[----:B------:R-:W-:Y:S02]  /*07a0*/  @!P0 MOV R25, 0x3de718af ;  /* 0x3de718af00198802 */ /* 0x000fe40000000f00 */
[----:B------:R-:W-:Y:S01]  /*07b0*/  FFMA.FTZ R23, R23, R19, R18 ;  /* 0x0000001317177223 */ /* 0x000fe20000010012 */
[----:B------:R-:W-:Y:S01]  /*07c0*/  IMAD.MOV.U32 R18, RZ, RZ, 0x3f6a937e ;  /* 0x3f6a937eff127424 */ /* 0x000fe200078e00ff */
[----:B------:R-:W-:Y:S01]  /*07d0*/  @!P2 MOV R18, 0xbec093ac ;  /* 0xbec093ac0012a802 */ /* 0x000fe20000000f00 */
[----:B------:R-:W-:Y:S01]  /*07e0*/  FFMA.FTZ R8, R22, R24, R25 ;  /* 0x0000001816087223 */ /* 0x000fe20000010019 */
[----:B------:R-:W-:-:S03]  /*07f0*/  FMUL R22, R4, 0.70710676908493041992 ;  /* 0x3f3504f304167820 */ /* 0x000fc60000400000 */
[----:B------:R-:W-:Y:S01]  /*0800*/  FFMA.FTZ R25, R23, R19, R18 ;  /* 0x0000001317197223 */ /* 0x000fe20000010012 */
[----:B------:R-:W-:-:S05]  /*0810*/  FADD.FTZ R23, |R22|, -RZ ;  /* 0x800000ff16177221 */ /* 0x000fca0000010200 */
[----:B------:R-:W-:Y:S01]  /*0820*/  FSETP.GE.AND P1, PT, R23, 1.0029599666595458984, PT ;  /* 0x3f8060fe1700780b */ /* 0x000fe20003f26000 */
[----:B------:R-:W-:Y:S02]  /*0830*/  HFMA2.MMA R18, -RZ, RZ, 1.78125, -136.25 ;  /* 0x3f20d842ff127435 */ /* 0x000fe400000001ff */
[----:B------:R-:W-:Y:S01]  /*0840*/  HFMA2.MMA R28, -RZ, RZ, -0.74462890625, 604.5 ;  /* 0xb9f560b9ff1c7435 */ /* 0x000fe200000001ff */
[----:B------:R-:W-:-:S03]  /*0850*/  IMAD.MOV.U32 R26, RZ, RZ, 0x3789ca3c ;  /* 0x3789ca3cff1a7424 */ /* 0x000fc600078e00ff */
[----:B------:R-:W-:-:S06]  /*0860*/  @!P2 MOV R18, 0x3e0375d3 ;  /* 0x3e0375d30012a802 */ /* 0x000fcc0000000f00 */
[----:B------:R-:W-:Y:S01]  /*0870*/  @!P1 MOV R26, 0x38b1e96a ;  /* 0x38b1e96a001a9802 */ /* 0x000fe20000000f00 */
[----:B------:R-:W-:Y:S01]  /*0880*/  @!P1 FMUL R23, R22, R22 ;  /* 0x0000001616179220 */ /* 0x000fe20000400000 */
[----:B------:R-:W-:Y:S01]  /*0890*/  @!P1 MOV R28, 0xba574d20 ;  /* 0xba574d20001c9802 */ /* 0x000fe20000000f00 */
[----:B------:R-:W-:-:S04]  /*08a0*/  FFMA.FTZ R18, R25, R19, R18 ;  /* 0x0000001319127223 */ /* 0x000fc80000010012 */
[----:B------:R-:W-:Y:S01]  /*08b0*/  FFMA.FTZ R25, R23, R26, R28 ;  /* 0x0000001a17197223 */ /* 0x000fe2000001001c */
[----:B------:R-:W-:-:S06]  /*08c0*/  HFMA2.MMA R26, -RZ, RZ, 0.958984375, -6.1690807342529296875e-05 ;  /* 0x3bac840bff1a7435 */ /* 0x000fcc00000001ff */
[----:B------:R-:W-:-:S05]  /*08d0*/  @!P1 MOV R26, 0x3baad5ea ;  /* 0x3baad5ea001a9802 */ /* 0x000fca0000000f00 */
[----:B------:R-:W-:Y:S01]  /*08e0*/  FFMA.FTZ R25, R25, R23, R26 ;  /* 0x0000001719197223 */ /* 0x000fe2000001001a */
[----:B------:R-:W-:-:S06]  /*08f0*/  HFMA2.MMA R26, -RZ, RZ, -1.26171875, -2.110004425048828125e-05 ;  /* 0xbd0c8162ff1a7435 */ /* 0x000fcc00000001ff */
[----:B------:R-:W-:Y:S01]  /*0900*/  @!P1 MOV R26, 0xbcdc1be7 ;  /* 0xbcdc1be7001a9802 */ /* 0x000fe20000000f00 */
[----:B------:R-:W-:-:S04]  /*0910*/  HFMA2.MMA R27, -RZ, RZ, 1.853515625, -0.00091457366943359375 ;  /* 0x3f6a937eff1b7435 */ /* 0x000fc800000001ff */
[----:B------:R-:W-:Y:S01]  /*0920*/  FFMA.FTZ R25, R25, R23, R26 ;  /* 0x0000001719197223 */ /* 0x000fe2000001001a */
[----:B------:R-:W-:Y:S01]  /*0930*/  IMAD.MOV.U32 R26, RZ, RZ, 0x3e1cf906 ;  /* 0x3e1cf906ff1a7424 */ /* 0x000fe200078e00ff */
[----:B------:R-:W-:Y:S02]  /*0940*/  @!P1 MOV R26, 0x3de718af ;  /* 0x3de718af001a9802 */ /* 0x000fe40000000f00 */
[----:B------:R-:W-:-:S03]  /*0950*/  @!P0 MOV R27, 0xbec093ac ;  /* 0xbec093ac001b8802 */ /* 0x000fc60000000f00 */
[----:B------:R-:W-:Y:S01]  /*0960*/  FFMA.FTZ R25, R25, R23, R26 ;  /* 0x0000001719197223 */ /* 0x000fe2000001001a */
[----:B------:R-:W-:Y:S01]  /*0970*/  HFMA2.MMA R26, -RZ, RZ, 1.853515625, -0.00091457366943359375 ;  /* 0x3f6a937eff1a7435 */ /* 0x000fe200000001ff */
[----:B------:R-:W-:Y:S01]  /*0980*/  FSEL R19, -R19, R20, P2 ;  /* 0x0000001413137208 */ /* 0x000fe20001000100 */
[----:B------:R-:W-:Y:S01]  /*0990*/  FFMA.FTZ R8, R8, R24, R27 ;  /* 0x0000001808087223 */ /* 0x000fe2000001001b */
[----:B------:R-:W-:-:S03]  /*09a0*/  MOV R27, 0x3f20d842 ;  /* 0x3f20d842001b7802 */ /* 0x000fc60000000f00 */
[----:B------:R-:W-:Y:S02]  /*09b0*/  @!P1 MOV R26, 0xbec093ac ;  /* 0xbec093ac001a9802 */ /* 0x000fe40000000f00 */
[----:B------:R-:W-:Y:S01]  /*09c0*/  @!P0 MOV R27, 0x3e0375d3 ;  /* 0x3e0375d3001b8802 */ /* 0x000fe20000000f00 */
[----:B------:R-:W-:Y:S02]  /*09d0*/  FFMA.FTZ R18, R18, R19, R19 ;  /* 0x0000001312127223 */ /* 0x000fe40000010013 */
[----:B------:R-:W-:Y:S01]  /*09e0*/  FFMA.FTZ R25, R25, R23, R26 ;  /* 0x0000001719197223 */ /* 0x000fe2000001001a */
[----:B------:R-:W-:Y:S01]  /*09f0*/  HFMA2.MMA R26, -RZ, RZ, 1.78125, -136.25 ;  /* 0x3f20d842ff1a7435 */ /* 0x000fe200000001ff */
[----:B------:R-:W-:Y:S01]  /*0a00*/  FFMA.FTZ R8, R8, R24, R27 ;  /* 0x0000001808087223 */ /* 0x000fe2000001001b */
[----:B------:R-:W-:Y:S02]  /*0a10*/  FSEL R19, -R24, R21, P0 ;  /* 0x0000001518137208 */ /* 0x000fe40000000100 */
[----:B------:R-:W1:Y:S02]  /*0a20*/  @P2 MUFU.EX2 R24, R18 ;  /* 0x0000001200182308 */ /* 0x000e640000000800 */
[----:B------:R-:W-:Y:S01]  /*0a30*/  @!P1 MOV R26, 0x3e0375d3 ;  /* 0x3e0375d3001a9802 */ /* 0x000fe20000000f00 */
[----:B------:R-:W-:Y:S01]  /*0a40*/  FFMA.FTZ R19, R8, R19, R19 ;  /* 0x0000001308137223 */ /* 0x000fe20000010013 */
[----:B------:R-:W-:-:S03]  /*0a50*/  FSEL R8, -R23, R22, P1 ;  /* 0x0000001617087208 */ /* 0x000fc60000800100 */
[----:B------:R-:W-:Y:S01]  /*0a60*/  FFMA.FTZ R25, R25, R23, R26 ;  /* 0x0000001719197223 */ /* 0x000fe2000001001a */
[----:B------:R-:W-:Y:S01]  /*0a70*/  FADD R5, R5, R9 ;  /* 0x0000000905057221 */ /* 0x000fe20000000000 */
[----:B------:R-:W2:Y:S02]  /*0a80*/  @P0 MUFU.EX2 R23, R19 ;  /* 0x0000001300170308 */ /* 0x000ea40000000800 */
[----:B------:R-:W-:Y:S01]  /*0a90*/  FFMA.FTZ R8, R25, R8, R8 ;  /* 0x0000000819087223 */ /* 0x000fe20000010008 */
[----:B------:R-:W-:Y:S01]  /*0aa0*/  FADD R6, R6, R10 ;  /* 0x0000000a06067221 */ /* 0x000fe20000000000 */
[----:B------:R-:W-:Y:S01]  /*0ab0*/  FMUL R10, R5, 0.70710676908493041992 ;  /* 0x3f3504f3050a7820 */ /* 0x000fe20000400000 */
[----:B-1----:R-:W-:-:S03]  /*0ac0*/  @P2 FADD R9, -R24, 1 ;  /* 0x3f80000018092421 */ /* 0x002fc60000000100 */
[----:B------:R-:W1:Y:S01]  /*0ad0*/  @P1 MUFU.EX2 R26, R8 ;  /* 0x00000008001a1308 */ /* 0x000e620000000800 */
[----:B------:R-:W-:Y:S01]  /*0ae0*/  FADD.FTZ R25, |R10|, -RZ ;  /* 0x800000ff0a197221 */ /* 0x000fe20000010200 */
[----:B------:R-:W-:Y:S01]  /*0af0*/  @P2 LOP3.LUT R18, R9, 0x80000000, R20, 0xf8, !PT ;  /* 0x8000000009122812 */ /* 0x000fe200078ef814 */
[----:B------:R-:W-:-:S03]  /*0b00*/  FMUL R9, R6, 0.70710676908493041992 ;  /* 0x3f3504f306097820 */ /* 0x000fc60000400000 */
[----:B------:R-:W-:Y:S01]  /*0b10*/  FSETP.GE.AND P3, PT, R25, 1.0029599666595458984, PT ;  /* 0x3f8060fe1900780b */ /* 0x000fe20003f66000 */
[----:B------:R-:W-:Y:S01]  /*0b20*/  FADD.FTZ R24, |R9|, -RZ ;  /* 0x800000ff09187221 */ /* 0x000fe20000010200 */
[----:B--2---:R-:W-:-:S04]  /*0b30*/  @P0 FADD R20, -R23, 1 ;  /* 0x3f80000017140421 */ /* 0x004fc80000000100 */
[----:B------:R-:W-:Y:S01]  /*0b40*/  FSETP.GE.AND P2, PT, R24, 1.0029599666595458984, PT ;  /* 0x3f8060fe1800780b */ /* 0x000fe20003f46000 */
[----:B-1----:R-:W-:Y:S01]  /*0b50*/  @P1 FADD R23, -R26, 1 ;  /* 0x3f8000001a171421 */ /* 0x002fe20000000100 */
[----:B------:R-:W-:Y:S01]  /*0b60*/  @P0 LOP3.LUT R19, R20, 0x80000000, R21, 0xf8, !PT ;  /* 0x8000000014130812 */ /* 0x000fe200078ef815 */
[----:B------:R-:W-:-:S03]  /*0b70*/  HFMA2.MMA R20, -RZ, RZ, 0.470947265625, -12.46875 ;  /* 0x3789ca3cff147435 */ /* 0x000fc600000001ff */
[----:B------:R-:W-:Y:S01]  /*0b80*/  @P1 LOP3.LUT R8, R23, 0x80000000, R22, 0xf8, !PT ;  /* 0x8000000017081812 */ /* 0x000fe200078ef816 */
[----:B------:R-:W-:Y:S01]  /*0b90*/  HFMA2.MMA R23, -RZ, RZ, -0.74462890625, 604.5 ;  /* 0xb9f560b9ff177435 */ /* 0x000fe200000001ff */
[----:B------:R-:W-:Y:S01]  /*0ba0*/  MOV R22, 0xb9f560b9 ;  /* 0xb9f560b900167802 */ /* 0x000fe20000000f00 */
[----:B------:R-:W-:Y:S01]  /*0bb0*/  @!P3 FMUL R25, R10, R10 ;  /* 0x0000000a0a19b220 */ /* 0x000fe20000400000 */
[----:B------:R-:W-:Y:S02]  /*0bc0*/  @!P3 MOV R20, 0x38b1e96a ;  /* 0x38b1e96a0014b802 */ /* 0x000fe40000000f00 */
[----:B------:R-:W-:Y:S01]  /*0bd0*/  @!P3 MOV R22, 0xba574d20 ;  /* 0xba574d200016b802 */ /* 0x000fe20000000f00 */
[----:B------:R-:W-:Y:S01]  /*0be0*/  HFMA2.MMA R26, -RZ, RZ, 0.958984375, -6.1690807342529296875e-05 ;  /* 0x3bac840bff1a7435 */ /* 0x000fe200000001ff */
[----:B------:R-:W-:Y:S02]  /*0bf0*/  IMAD.MOV.U32 R21, RZ, RZ, 0x3789ca3c ;  /* 0x3789ca3cff157424 */ /* 0x000fe400078e00ff */
[----:B------:R-:W-:Y:S01]  /*0c00*/  FADD R7, R7, R11 ;  /* 0x0000000b07077221 */ /* 0x000fe20000000000 */
[----:B------:R-:W-:Y:S01]  /*0c10*/  @!P2 MOV R21, 0x38b1e96a ;  /* 0x38b1e96a0015a802 */ /* 0x000fe20000000f00 */
[----:B------:R-:W-:Y:S01]  /*0c20*/  @!P2 FMUL R24, R9, R9 ;  /* 0x000000090918a220 */ /* 0x000fe20000400000 */
[----:B------:R-:W-:Y:S01]  /*0c30*/  @!P2 MOV R23, 0xba574d20 ;  /* 0xba574d200017a802 */ /* 0x000fe20000000f00 */
[----:B------:R-:W-:Y:S01]  /*0c40*/  FFMA.FTZ R11, R25, R20, R22 ;  /* 0x00000014190b7223 */ /* 0x000fe20000010016 */
[----:B------:R-:W-:Y:S01]  /*0c50*/  HFMA2.MMA R20, -RZ, RZ, -1.26171875, -2.110004425048828125e-05 ;  /* 0xbd0c8162ff147435 */ /* 0x000fe200000001ff */
[----:B------:R-:W-:-:S02]  /*0c60*/  @!P3 MOV R26, 0x3baad5ea ;  /* 0x3baad5ea001ab802 */ /* 0x000fc40000000f00 */
[----:B------:R-:W-:Y:S01]  /*0c70*/  FFMA.FTZ R22, R24, R21, R23 ;  /* 0x0000001518167223 */ /* 0x000fe20000010017 */
[----:B------:R-:W-:Y:S01]  /*0c80*/  HFMA2.MMA R23, -RZ, RZ, -1.26171875, -2.110004425048828125e-05 ;  /* 0xbd0c8162ff177435 */ /* 0x000fe200000001ff */
[----:B------:R-:W-:Y:S01]  /*0c90*/  IMAD.MOV.U32 R21, RZ, RZ, 0x3bac840b ;  /* 0x3bac840bff157424 */ /* 0x000fe200078e00ff */
[----:B------:R-:W-:Y:S01]  /*0ca0*/  @!P2 MOV R21, 0x3baad5ea ;  /* 0x3baad5ea0015a802 */ /* 0x000fe20000000f00 */
[-C--:B------:R-:W-:Y:S01]  /*0cb0*/  FFMA.FTZ R11, R11, R25.reuse, R26 ;  /* 0x000000190b0b7223 */ /* 0x080fe2000001001a */
[----:B------:R-:W-:Y:S02]  /*0cc0*/  @!P3 MOV R20, 0xbcdc1be7 ;  /* 0xbcdc1be70014b802 */ /* 0x000fe40000000f00 */
[----:B------:R-:W-:Y:S01]  /*0cd0*/  @!P2 MOV R23, 0xbcdc1be7 ;  /* 0xbcdc1be70017a802 */ /* 0x000fe20000000f00 */
[-C--:B------:R-:W-:Y:S02]  /*0ce0*/  FFMA.FTZ R22, R22, R24.reuse, R21 ;  /* 0x0000001816167223 */ /* 0x080fe40000010015 */
[----:B------:R-:W-:Y:S01]  /*0cf0*/  FFMA.FTZ R11, R11, R25, R20 ;  /* 0x000000190b0b7223 */ /* 0x000fe20000010014 */
[----:B------:R-:W-:Y:S01]  /*0d00*/  HFMA2.MMA R20, -RZ, RZ, 1.52734375, -41152 ;  /* 0x3e1cf906ff147435 */ /* 0x000fe200000001ff */
[----:B------:R-:W-:Y:S01]  /*0d10*/  FFMA.FTZ R26, R22, R24, R23 ;  /* 0x00000018161a7223 */ /* 0x000fe20000010017 */
[----:B------:R-:W-:Y:S01]  /*0d20*/  HFMA2.MMA R22, -RZ, RZ, 1.853515625, -0.00091457366943359375 ;  /* 0x3f6a937eff167435 */ /* 0x000fe200000001ff */
[----:B------:R-:W-:Y:S01]  /*0d30*/  MOV R21, 0x3e1cf906 ;  /* 0x3e1cf90600157802 */ /* 0x000fe20000000f00 */
[----:B------:R-:W-:Y:S01]  /*0d40*/  HFMA2.MMA R23, -RZ, RZ, 1.853515625, -0.00091457366943359375 ;  /* 0x3f6a937eff177435 */ /* 0x000fe200000001ff */
[----:B------:R-:W-:Y:S01]  /*0d50*/  @!P2 MOV R21, 0x3de718af ;  /* 0x3de718af0015a802 */ /* 0x000fe20000000f00 */
[----:B------:R-:W-:-:S02]  /*0d60*/  @!P3 IMAD.MOV.U32 R20, RZ, RZ, 0x3de718af ;  /* 0x3de718afff14b424 */ /* 0x000fc400078e00ff */
[----:B------:R-:W-:Y:S02]  /*0d70*/  @!P3 MOV R22, 0xbec093ac ;  /* 0xbec093ac0016b802 */ /* 0x000fe40000000f00 */
[-C--:B------:R-:W-:Y:S01]  /*0d80*/  FFMA.FTZ R11, R11, R25.reuse, R20 ;  /* 0x000000190b0b7223 */ /* 0x080fe20000010014 */
[----:B------:R-:W-:Y:S01]  /*0d90*/  FFMA.FTZ R20, R26, R24, R21 ;  /* 0x000000181a147223 */ /* 0x000fe20000010015 */
[----:B------:R-:W-:Y:S01]  /*0da0*/  @!P2 MOV R23, 0xbec093ac ;  /* 0xbec093ac0017a802 */ /* 0x000fe20000000f00 */
[----:B------:R-:W-:Y:S01]  /*0db0*/  FMUL R21, R7, 0.70710676908493041992 ;  /* 0x3f3504f307157820 */ /* 0x000fe20000400000 */
[----:B------:R-:W-:-:S03]  /*0dc0*/  FFMA.FTZ R11, R11, R25, R22 ;  /* 0x000000190b0b7223 */ /* 0x000fc60000010016 */
[----:B------:R-:W-:Y:S01]  /*0dd0*/  FADD.FTZ R26, |R21|, -RZ ;  /* 0x800000ff151a7221 */ /* 0x000fe20000010200 */
[----:B------:R-:W-:Y:S01]  /*0de0*/  FFMA.FTZ R22, R20, R24, R23 ;  /* 0x0000001814167223 */ /* 0x000fe20000010017 */
[----:B------:R-:W-:-:S03]  /*0df0*/  HFMA2.MMA R20, -RZ, RZ, 1.78125, -136.25 ;  /* 0x3f20d842ff147435 */ /* 0x000fc600000001ff */
[----:B------:R-:W-:-:S03]  /*0e00*/  FSETP.GE.AND P0, PT, R26, 1.0029599666595458984, PT ;  /* 0x3f8060fe1a00780b */ /* 0x000fc60003f06000 */
[----:B------:R-:W-:Y:S01]  /*0e10*/  @!P3 IMAD.MOV.U32 R20, RZ, RZ, 0x3e0375d3 ;  /* 0x3e0375d3ff14b424 */ /* 0x000fe200078e00ff */
[----:B------:R-:W-:Y:S02]  /*0e20*/  MOV R23, 0x3f20d842 ;  /* 0x3f20d84200177802 */ /* 0x000fe40000000f00 */
[----:B------:R-:W-:Y:S01]  /*0e30*/  @!P2 MOV R23, 0x3e0375d3 ;  /* 0x3e0375d30017a802 */ /* 0x000fe20000000f00 */
[----:B------:R-:W-:Y:S01]  /*0e40*/  FFMA.FTZ R20, R11, R25, R20 ;  /* 0x000000190b147223 */ /* 0x000fe20000010014 */
[----:B------:R-:W-:-:S03]  /*0e50*/  HFMA2.MMA R11, -RZ, RZ, 0.470947265625, -12.46875 ;  /* 0x3789ca3cff0b7435 */ /* 0x000fc600000001ff */
[----:B------:R-:W-:Y:S01]  /*0e60*/  FFMA.FTZ R22, R22, R24, R23 ;  /* 0x0000001816167223 */ /* 0x000fe20000010017 */
[----:B------:R-:W-:Y:S01]  /*0e70*/  MOV R23, 0xb9f560b9 ;  /* 0xb9f560b900177802 */ /* 0x000fe20000000f00 */
[----:B------:R-:W-:Y:S01]  /*0e80*/  @!P0 FMUL R26, R21, R21 ;  /* 0x00000015151a8220 */ /* 0x000fe20000400000 */
[----:B------:R-:W-:Y:S02]  /*0e90*/  @!P0 MOV R11, 0x38b1e96a ;  /* 0x38b1e96a000b8802 */ /* 0x000fe40000000f00 */
[----:B------:R-:W-:-:S05]  /*0ea0*/  @!P0 MOV R23, 0xba574d20 ;  /* 0xba574d2000178802 */ /* 0x000fca0000000f00 */
[----:B------:R-:W-:Y:S01]  /*0eb0*/  FFMA.FTZ R28, R26, R11, R23 ;  /* 0x0000000b1a1c7223 */ /* 0x000fe20000010017 */
[----:B------:R-:W-:-:S06]  /*0ec0*/  HFMA2.MMA R11, -RZ, RZ, 0.958984375, -6.1690807342529296875e-05 ;  /* 0x3bac840bff0b7435 */ /* 0x000fcc00000001ff */
[----:B------:R-:W-:-:S05]  /*0ed0*/  @!P0 MOV R11, 0x3baad5ea ;  /* 0x3baad5ea000b8802 */ /* 0x000fca0000000f00 */
[----:B------:R-:W-:Y:S01]  /*0ee0*/  FFMA.FTZ R28, R28, R26, R11 ;  /* 0x0000001a1c1c7223 */ /* 0x000fe2000001000b */
[----:B------:R-:W-:Y:S01]  /*0ef0*/  IMAD.MOV.U32 R11, RZ, RZ, -0x42f37e9e ;  /* 0xbd0c8162ff0b7424 */ /* 0x000fe200078e00ff */
[----:B------:R-:W-:-:S05]  /*0f00*/  @!P0 MOV R11, 0xbcdc1be7 ;  /* 0xbcdc1be7000b8802 */ /* 0x000fca0000000f00 */
[----:B------:R-:W-:Y:S01]  /*0f10*/  FFMA.FTZ R28, R28, R26, R11 ;  /* 0x0000001a1c1c7223 */ /* 0x000fe2000001000b */
[----:B------:R-:W-:-:S06]  /*0f20*/  HFMA2.MMA R11, -RZ, RZ, 1.52734375, -41152 ;  /* 0x3e1cf906ff0b7435 */ /* 0x000fcc00000001ff */
[----:B------:R-:W-:-:S05]  /*0f30*/  @!P0 MOV R11, 0x3de718af ;  /* 0x3de718af000b8802 */ /* 0x000fca0000000f00 */
[----:B------:R-:W-:Y:S01]  /*0f40*/  FFMA.FTZ R28, R28, R26, R11 ;  /* 0x0000001a1c1c7223 */ /* 0x000fe2000001000b */
[----:B------:R-:W-:-:S06]  /*0f50*/  HFMA2.MMA R11, -RZ, RZ, 1.853515625, -0.00091457366943359375 ;  /* 0x3f6a937eff0b7435 */ /* 0x000fcc00000001ff */
[----:B------:R-:W-:-:S05]  /*0f60*/  @!P0 MOV R11, 0xbec093ac ;  /* 0xbec093ac000b8802 */ /* 0x000fca0000000f00 */
[----:B------:R-:W-:Y:S01]  /*0f70*/  FFMA.FTZ R28, R28, R26, R11 ;  /* 0x0000001a1c1c7223 */ /* 0x000fe2000001000b */
[----:B------:R-:W-:Y:S01]  /*0f80*/  HFMA2.MMA R11, -RZ, RZ, 1.78125, -136.25 ;  /* 0x3f20d842ff0b7435 */ /* 0x000fe200000001ff */
[----:B------:R-:W-:Y:S02]  /*0f90*/  FSEL R25, -R25, R10, P3 ;  /* 0x0000000a19197208 */ /* 0x000fe40001800100 */
[----:B------:R-:W-:-:S03]  /*0fa0*/  FSEL R23, -R24, R9, P2 ;  /* 0x0000000918177208 */ /* 0x000fc60001000100 */
[----:B------:R-:W-:Y:S01]  /*0fb0*/  @!P0 MOV R11, 0x3e0375d3 ;  /* 0x3e0375d3000b8802 */ /* 0x000fe20000000f00 */
[----:B------:R-:W-:Y:S01]  /*0fc0*/  FFMA.FTZ R20, R20, R25, R25 ;  /* 0x0000001914147223 */ /* 0x000fe20000010019 */
[----:B------:R-:W-:Y:S01]  /*0fd0*/  FFMA.FTZ R22, R22, R23, R23 ;  /* 0x0000001716167223 */ /* 0x000fe20000010017 */
[----:B------:R-:W-:Y:S02]  /*0fe0*/  FSEL R23, -R26, R21, P0 ;  /* 0x000000151a177208 */ /* 0x000fe40000000100 */
[----:B------:R-:W-:Y:S02]  /*0ff0*/  FFMA.FTZ R28, R28, R26, R11 ;  /* 0x0000001a1c1c7223 */ /* 0x000fe4000001000b */
[----:B------:R-:W1:Y:S02]  /*1000*/  @P3 MUFU.EX2 R11, R20 ;  /* 0x00000014000b3308 */ /* 0x000e640000000800 */
[----:B------:R-:W-:-:S06]  /*1010*/  FFMA.FTZ R23, R28, R23, R23 ;  /* 0x000000171c177223 */ /* 0x000fcc0000010017 */
[----:B------:R-:W2:Y:S08]  /*1020*/  @P2 MUFU.EX2 R25, R22 ;  /* 0x0000001600192308 */ /* 0x000eb00000000800 */
[----:B------:R-:W3:Y:S01]  /*1030*/  @P0 MUFU.EX2 R24, R23 ;  /* 0x0000001700180308 */ /* 0x000ee20000000800 */
[----:B-1----:R-:W-:-:S05]  /*1040*/  @P3 FADD R11, -R11, 1 ;  /* 0x3f8000000b0b3421 */ /* 0x002fca0000000100 */
[----:B------:R-:W-:Y:S01]  /*1050*/  @P3 LOP3.LUT R20, R11, 0x80000000, R10, 0xf8, !PT ;  /* 0x800000000b143812 */ /* 0x000fe200078ef80a */
[----:B--2---:R-:W-:Y:S01]  /*1060*/  @P2 FADD R26, -R25, 1 ;  /* 0x3f800000191a2421 */ /* 0x004fe20000000100 */
[----:B------:R-:W-:Y:S02]  /*1070*/  SHF.R.S32.HI R11, RZ, 0x1f, R0 ;  /* 0x0000001fff0b7819 */ /* 0x000fe40000011400 */
[----:B------:R-:W-:Y:S01]  /*1080*/  LEA R10, P1, R0, UR6, 0x2 ;  /* 0x00000006000a7c11 */ /* 0x000fe2000f8210ff */
[----:B---3--:R-:W-:-:S03]  /*1090*/  @P0 FADD R24, -R24, 1 ;  /* 0x3f80000018180421 */ /* 0x008fc60000000100 */
[----:B------:R-:W-:Y:S01]  /*10a0*/  LEA.HI.X R11, R0, UR7, R11, 0x2, P1 ;  /* 0x00000007000b7c11 */ /* 0x000fe200088f140b */
[----:B------:R-:W-:Y:S01]  /*10b0*/  FMUL R0, R12, 0.5 ;  /* 0x3f0000000c007820 */ /* 0x000fe20000400000 */
[----:B------:R-:W-:Y:S01]  /*10c0*/  @P2 LOP3.LUT R22, R26, 0x80000000, R9, 0xf8, !PT ;  /* 0x800000001a162812 */ /* 0x000fe200078ef809 */
[----:B------:R-:W-:Y:S01]  /*10d0*/  FADD R25, R16, 1 ;  /* 0x3f80000010197421 */ /* 0x000fe20000000000 */
[----:B------:R-:W-:Y:S01]  /*10e0*/  @P0 LOP3.LUT R23, R24, 0x80000000, R21, 0xf8, !PT ;  /* 0x8000000018170812 */ /* 0x000fe200078ef815 */
[----:B------:R-:W-:Y:S01]  /*10f0*/  FMUL R21, R15, 0.5 ;  /* 0x3f0000000f157820 */ /* 0x000fe20000400000 */
[----:B------:R-:W-:Y:S01]  /*1100*/  FMUL R24, R14, 0.5 ;  /* 0x3f0000000e187820 */ /* 0x000fe20000400000 */
[----:B------:R-:W-:Y:S01]  /*1110*/  FMUL R9, R13, 0.5 ;  /* 0x3f0000000d097820 */ /* 0x000fe20000400000 */
[----:B------:R-:W-:Y:S01]  /*1120*/  FADD R28, R19, 1 ;  /* 0x3f800000131c7421 */ /* 0x000fe20000000000 */
[----:B------:R-:W-:Y:S01]  /*1130*/  FADD R27, R18, 1 ;  /* 0x3f800000121b7421 */ /* 0x000fe20000000000 */
[----:B------:R-:W-:Y:S01]  /*1140*/  FADD R26, R17, 1 ;  /* 0x3f800000111a7421 */ /* 0x000fe20000000000 */
[----:B------:R-:W-:Y:S01]  /*1150*/  FMUL R16, R0, R25 ;  /* 0x0000001900107220 */ /* 0x000fe20000400000 */
[----:B------:R-:W-:Y:S01]  /*1160*/  FMUL R19, R21, R28 ;  /* 0x0000001c15137220 */ /* 0x000fe20000400000 */
[----:B------:R-:W-:Y:S01]  /*1170*/  FMUL R18, R24, R27 ;  /* 0x0000001b18127220 */ /* 0x000fe20000400000 */
[----:B------:R-:W-:Y:S01]  /*1180*/  FMUL R17, R9, R26 ;  /* 0x0000001a09117220 */ /* 0x000fe20000400000 */
[----:B------:R-:W-:Y:S01]  /*1190*/  FADD R25, R8, 1 ;  /* 0x3f80000008197421 */ /* 0x000fe20000000000 */
[----:B------:R-:W-:Y:S01]  /*11a0*/  FMUL R0, R7, 0.5 ;  /* 0x3f00000007007820 */ /* 0x000fe20000400000 */
        /* <DEDUP_REMOVED lines=10> */
[----:B------:R-:W-:Y:S04]  /*1250*/  STG.E.128 desc[UR4][R2.64+0x800], R12 ;  /* 0x0008000c02007986 */ /* 0x000fe8000c101d04 */
[----:B------:R-:W-:Y:S04]  /*1260*/  STG.E.128 desc[UR4][R2.64], R4 ;  /* 0x0000000402007986 */ /* 0x000fe8000c101d04 */
[----:B------:R-:W-:Y:S04]  /*1270*/  STG.E.128 desc[UR4][R10.64], R20 ;  /* 0x000000140a007986 */ /* 0x000fe8000c101d04 */
[----:B------:R-:W-:Y:S01]  /*1280*/  STG.E.128 desc[UR4][R10.64+0x800], R16 ;  /* 0x000800100a007986 */ /* 0x000fe2000c101d04 */
[----:B------:R-:W-:Y:S05]  /*1290*/  EXIT ;  /* 0x000000000000794d */ /* 0x000fea0003800000 */
.L_x_0:
[----:B------:R-:W-:-:S00]  /*12a0*/  BRA `(.L_x_0) ;  /* 0xfffffffc00fc7947 */ /* 0x000fc0000383ffff */
[----:B------:R-:W-:-:S00]  /*12b0*/  NOP ;  /* 0x0000000000007918 */ /* 0x000fc00000000000 */
        /* <DEDUP_REMOVED lines=12> */
.L_x_1:


//--------------------- .nv.global.init           --------------------------
	.section	.nv.global.init,"aw",@progbits
.nv.global.init:
	.type		_$_str,@object
	.size		_$_str,(.L_0 - _$_str)
_$_str:
        /*0000*/ 	.byte	0x5f, 0x5f, 0x43, 0x55, 0x44, 0x41, 0x5f, 0x46, 0x54, 0x5a, 0x00
.L_0:


//--------------------- .nv.constant0.triton_poi_fused_convolution_gelu_22 --------------------------
	.section	.nv.constant0.triton_poi_fused_convolution_gelu_22,"a",@progbits
	.sectionflags	@""
	.align	4
.nv.constant0.triton_poi_fused_convolution_gelu_22:
	.zero		556
